//
// Generated by NVIDIA NVVM Compiler
//
// Compiler Build ID: CL-36424714
// Cuda compilation tools, release 13.0, V13.0.88
// Based on NVVM 20.0.0
//

.version 9.0
.target sm_100
.address_size 64

	// .globl	_Z15kernel_functionPcS_PPS_i
.global .align 4 .b8 prefix_offset[30208];

.visible .entry _Z15kernel_functionPcS_PPS_i(
	.param .u64 .ptr .align 1 _Z15kernel_functionPcS_PPS_i_param_0,
	.param .u64 .ptr .align 1 _Z15kernel_functionPcS_PPS_i_param_1,
	.param .u64 .ptr .align 1 _Z15kernel_functionPcS_PPS_i_param_2,
	.param .u32 _Z15kernel_functionPcS_PPS_i_param_3
)
{
	.reg .pred 	%p<7>;
	.reg .b16 	%rs<33>;
	.reg .b32 	%r<51>;
	.reg .b64 	%rd<124>;

	ld.param.u64 	%rd3, [_Z15kernel_functionPcS_PPS_i_param_0];
	ld.param.u64 	%rd4, [_Z15kernel_functionPcS_PPS_i_param_1];
	ld.param.u64 	%rd5, [_Z15kernel_functionPcS_PPS_i_param_2];
	ld.param.u32 	%r29, [_Z15kernel_functionPcS_PPS_i_param_3];
	cvta.to.global.u64 	%rd1, %rd5;
	add.s32 	%r30, %r29, 127;
	shr.s32 	%r31, %r30, 31;
	shr.u32 	%r32, %r31, 25;
	add.s32 	%r33, %r30, %r32;
	shr.s32 	%r34, %r33, 7;
	mov.u32 	%r35, %ctaid.x;
	shl.b32 	%r36, %r35, 6;
	mov.u32 	%r37, %tid.x;
	add.s32 	%r38, %r36, %r37;
	mul.lo.s32 	%r50, %r34, %r38;
	add.s32 	%r39, %r50, %r34;
	min.s32 	%r2, %r29, %r39;
	setp.ge.s32 	%p1, %r50, %r2;
	@%p1 bra 	$L__BB0_9;
	sub.s32 	%r40, %r2, %r50;
	and.b32  	%r3, %r40, 3;
	setp.eq.s32 	%p2, %r3, 0;
	mov.u32 	%r44, %r50;
	@%p2 bra 	$L__BB0_4;
	shl.b32 	%r42, %r50, 5;
	neg.s32 	%r41, %r3;
	mov.u32 	%r44, %r50;
$L__BB0_3:
	.pragma "nounroll";
	mul.wide.s32 	%rd6, %r44, 8;
	cvt.s64.s32 	%rd7, %r42;
	add.s64 	%rd8, %rd3, %rd7;
	ld.global.u64 	%rd9, [%rd1];
	add.s64 	%rd10, %rd9, %rd6;
	st.u64 	[%rd10], %rd8;
	add.s32 	%r44, %r44, 1;
	add.s32 	%r42, %r42, 32;
	add.s32 	%r41, %r41, 1;
	setp.ne.s32 	%p3, %r41, 0;
	@%p3 bra 	$L__BB0_3;
$L__BB0_4:
	sub.s32 	%r49, %r50, %r2;
	setp.gt.u32 	%p4, %r49, -4;
	@%p4 bra 	$L__BB0_7;
	sub.s32 	%r46, %r44, %r2;
	shl.b32 	%r45, %r44, 5;
$L__BB0_6:
	cvt.s64.s32 	%rd11, %r45;
	add.s64 	%rd12, %rd3, %rd11;
	ld.global.u64 	%rd13, [%rd1];
	mul.wide.s32 	%rd14, %r44, 8;
	add.s64 	%rd15, %rd13, %rd14;
	st.u64 	[%rd15], %rd12;
	add.s64 	%rd16, %rd12, 32;
	ld.global.u64 	%rd17, [%rd1];
	add.s64 	%rd18, %rd17, %rd14;
	st.u64 	[%rd18+8], %rd16;
	add.s64 	%rd19, %rd12, 64;
	ld.global.u64 	%rd20, [%rd1];
	add.s64 	%rd21, %rd20, %rd14;
	st.u64 	[%rd21+16], %rd19;
	add.s64 	%rd22, %rd12, 96;
	ld.global.u64 	%rd23, [%rd1];
	add.s64 	%rd24, %rd23, %rd14;
	st.u64 	[%rd24+24], %rd22;
	add.s32 	%r44, %r44, 4;
	add.s32 	%r46, %r46, 4;
	add.s32 	%r45, %r45, 128;
	setp.eq.s32 	%p5, %r46, 0;
	@%p5 bra 	$L__BB0_7;
	bra.uni 	$L__BB0_6;
$L__BB0_7:
	shl.b32 	%r48, %r50, 5;
	cvta.to.global.u64 	%rd2, %rd4;
$L__BB0_8:
	mul.wide.s32 	%rd25, %r50, 8;
	ld.global.u64 	%rd26, [%rd1];
	add.s64 	%rd27, %rd26, %rd25;
	ld.u64 	%rd28, [%rd27];
	ld.u8 	%rs1, [%rd28];
	cvt.s64.s32 	%rd29, %r48;
	add.s64 	%rd30, %rd2, %rd29;
	st.global.u8 	[%rd30], %rs1;
	ld.global.u64 	%rd31, [%rd1];
	add.s64 	%rd32, %rd31, %rd25;
	ld.u64 	%rd33, [%rd32];
	ld.u8 	%rs2, [%rd33+1];
	st.global.u8 	[%rd30+1], %rs2;
	ld.global.u64 	%rd34, [%rd1];
	add.s64 	%rd35, %rd34, %rd25;
	ld.u64 	%rd36, [%rd35];
	ld.u8 	%rs3, [%rd36+2];
	st.global.u8 	[%rd30+2], %rs3;
	ld.global.u64 	%rd37, [%rd1];
	add.s64 	%rd38, %rd37, %rd25;
	ld.u64 	%rd39, [%rd38];
	ld.u8 	%rs4, [%rd39+3];
	st.global.u8 	[%rd30+3], %rs4;
	ld.global.u64 	%rd40, [%rd1];
	add.s64 	%rd41, %rd40, %rd25;
	ld.u64 	%rd42, [%rd41];
	ld.u8 	%rs5, [%rd42+4];
	st.global.u8 	[%rd30+4], %rs5;
	ld.global.u64 	%rd43, [%rd1];
	add.s64 	%rd44, %rd43, %rd25;
	ld.u64 	%rd45, [%rd44];
	ld.u8 	%rs6, [%rd45+5];
	st.global.u8 	[%rd30+5], %rs6;
	ld.global.u64 	%rd46, [%rd1];
	add.s64 	%rd47, %rd46, %rd25;
	ld.u64 	%rd48, [%rd47];
	ld.u8 	%rs7, [%rd48+6];
	st.global.u8 	[%rd30+6], %rs7;
	ld.global.u64 	%rd49, [%rd1];
	add.s64 	%rd50, %rd49, %rd25;
	ld.u64 	%rd51, [%rd50];
	ld.u8 	%rs8, [%rd51+7];
	st.global.u8 	[%rd30+7], %rs8;
	ld.global.u64 	%rd52, [%rd1];
	add.s64 	%rd53, %rd52, %rd25;
	ld.u64 	%rd54, [%rd53];
	ld.u8 	%rs9, [%rd54+8];
	st.global.u8 	[%rd30+8], %rs9;
	ld.global.u64 	%rd55, [%rd1];
	add.s64 	%rd56, %rd55, %rd25;
	ld.u64 	%rd57, [%rd56];
	ld.u8 	%rs10, [%rd57+9];
	st.global.u8 	[%rd30+9], %rs10;
	ld.global.u64 	%rd58, [%rd1];
	add.s64 	%rd59, %rd58, %rd25;
	ld.u64 	%rd60, [%rd59];
	ld.u8 	%rs11, [%rd60+10];
	st.global.u8 	[%rd30+10], %rs11;
	ld.global.u64 	%rd61, [%rd1];
	add.s64 	%rd62, %rd61, %rd25;
	ld.u64 	%rd63, [%rd62];
	ld.u8 	%rs12, [%rd63+11];
	st.global.u8 	[%rd30+11], %rs12;
	ld.global.u64 	%rd64, [%rd1];
	add.s64 	%rd65, %rd64, %rd25;
	ld.u64 	%rd66, [%rd65];
	ld.u8 	%rs13, [%rd66+12];
	st.global.u8 	[%rd30+12], %rs13;
	ld.global.u64 	%rd67, [%rd1];
	add.s64 	%rd68, %rd67, %rd25;
	ld.u64 	%rd69, [%rd68];
	ld.u8 	%rs14, [%rd69+13];
	st.global.u8 	[%rd30+13], %rs14;
	ld.global.u64 	%rd70, [%rd1];
	add.s64 	%rd71, %rd70, %rd25;
	ld.u64 	%rd72, [%rd71];
	ld.u8 	%rs15, [%rd72+14];
	st.global.u8 	[%rd30+14], %rs15;
	ld.global.u64 	%rd73, [%rd1];
	add.s64 	%rd74, %rd73, %rd25;
	ld.u64 	%rd75, [%rd74];
	ld.u8 	%rs16, [%rd75+15];
	st.global.u8 	[%rd30+15], %rs16;
	ld.global.u64 	%rd76, [%rd1];
	add.s64 	%rd77, %rd76, %rd25;
	ld.u64 	%rd78, [%rd77];
	ld.u8 	%rs17, [%rd78+16];
	st.global.u8 	[%rd30+16], %rs17;
	ld.global.u64 	%rd79, [%rd1];
	add.s64 	%rd80, %rd79, %rd25;
	ld.u64 	%rd81, [%rd80];
	ld.u8 	%rs18, [%rd81+17];
	st.global.u8 	[%rd30+17], %rs18;
	ld.global.u64 	%rd82, [%rd1];
	add.s64 	%rd83, %rd82, %rd25;
	ld.u64 	%rd84, [%rd83];
	ld.u8 	%rs19, [%rd84+18];
	st.global.u8 	[%rd30+18], %rs19;
	ld.global.u64 	%rd85, [%rd1];
	add.s64 	%rd86, %rd85, %rd25;
	ld.u64 	%rd87, [%rd86];
	ld.u8 	%rs20, [%rd87+19];
	st.global.u8 	[%rd30+19], %rs20;
	ld.global.u64 	%rd88, [%rd1];
	add.s64 	%rd89, %rd88, %rd25;
	ld.u64 	%rd90, [%rd89];
	ld.u8 	%rs21, [%rd90+20];
	st.global.u8 	[%rd30+20], %rs21;
	ld.global.u64 	%rd91, [%rd1];
	add.s64 	%rd92, %rd91, %rd25;
	ld.u64 	%rd93, [%rd92];
	ld.u8 	%rs22, [%rd93+21];
	st.global.u8 	[%rd30+21], %rs22;
	ld.global.u64 	%rd94, [%rd1];
	add.s64 	%rd95, %rd94, %rd25;
	ld.u64 	%rd96, [%rd95];
	ld.u8 	%rs23, [%rd96+22];
	st.global.u8 	[%rd30+22], %rs23;
	ld.global.u64 	%rd97, [%rd1];
	add.s64 	%rd98, %rd97, %rd25;
	ld.u64 	%rd99, [%rd98];
	ld.u8 	%rs24, [%rd99+23];
	st.global.u8 	[%rd30+23], %rs24;
	ld.global.u64 	%rd100, [%rd1];
	add.s64 	%rd101, %rd100, %rd25;
	ld.u64 	%rd102, [%rd101];
	ld.u8 	%rs25, [%rd102+24];
	st.global.u8 	[%rd30+24], %rs25;
	ld.global.u64 	%rd103, [%rd1];
	add.s64 	%rd104, %rd103, %rd25;
	ld.u64 	%rd105, [%rd104];
	ld.u8 	%rs26, [%rd105+25];
	st.global.u8 	[%rd30+25], %rs26;
	ld.global.u64 	%rd106, [%rd1];
	add.s64 	%rd107, %rd106, %rd25;
	ld.u64 	%rd108, [%rd107];
	ld.u8 	%rs27, [%rd108+26];
	st.global.u8 	[%rd30+26], %rs27;
	ld.global.u64 	%rd109, [%rd1];
	add.s64 	%rd110, %rd109, %rd25;
	ld.u64 	%rd111, [%rd110];
	ld.u8 	%rs28, [%rd111+27];
	st.global.u8 	[%rd30+27], %rs28;
	ld.global.u64 	%rd112, [%rd1];
	add.s64 	%rd113, %rd112, %rd25;
	ld.u64 	%rd114, [%rd113];
	ld.u8 	%rs29, [%rd114+28];
	st.global.u8 	[%rd30+28], %rs29;
	ld.global.u64 	%rd115, [%rd1];
	add.s64 	%rd116, %rd115, %rd25;
	ld.u64 	%rd117, [%rd116];
	ld.u8 	%rs30, [%rd117+29];
	st.global.u8 	[%rd30+29], %rs30;
	ld.global.u64 	%rd118, [%rd1];
	add.s64 	%rd119, %rd118, %rd25;
	ld.u64 	%rd120, [%rd119];
	ld.u8 	%rs31, [%rd120+30];
	st.global.u8 	[%rd30+30], %rs31;
	ld.global.u64 	%rd121, [%rd1];
	add.s64 	%rd122, %rd121, %rd25;
	ld.u64 	%rd123, [%rd122];
	ld.u8 	%rs32, [%rd123+31];
	st.global.u8 	[%rd30+31], %rs32;
	add.s32 	%r50, %r50, 1;
	add.s32 	%r49, %r49, 1;
	setp.ne.s32 	%p6, %r49, 0;
	add.s32 	%r48, %r48, 32;
	@%p6 bra 	$L__BB0_8;
$L__BB0_9:
	bar.sync 	0;
	ret;

}


// ===== COMPILED SASS (sm_100) =====

	.target	sm_100

	.elftype	@"ET_EXEC"


//--------------------- .note.nv.tkinfo           --------------------------
	.section	.note.nv.tkinfo,"",@"SHT_NOTE"
	.sectionflags	@"SHF_NOTE_NV_TKINFO"
	.tkinfo
        /*0018*/ 	.word	0x00000002
        /*0030*/ 	.string	""
        /*0030*/ 	.string	"ptxas"
        /*0030*/ 	.string	"Cuda compilation tools, release 13.0, V13.0.88"
        /*0030*/ 	.string	"Build cuda_13.0.r13.0/compiler.36424714_0"
        /*0030*/ 	.string	"-arch sm_100 -m 64 "



//--------------------- .note.nv.cuinfo           --------------------------
	.section	.note.nv.cuinfo,"",@"SHT_NOTE"
	.sectionflags	@"SHF_NOTE_NV_CUINFO"
        /*0018*/ 	.short	0x0002
        /*001a*/ 	.short	0x0064
        /*001c*/ 	.short	0x0082
	.zero		2


//--------------------- .nv.info                  --------------------------
	.section	.nv.info,"",@"SHT_CUDA_INFO"
	.align	4


	//----- nvinfo : EIATTR_REGCOUNT
	.align		4
        /*0000*/ 	.byte	0x04, 0x2f
        /*0002*/ 	.short	(.L_2 - .L_1)
	.align		4
.L_1:
        /*0004*/ 	.word	index@(_Z15kernel_functionPcS_PPS_i)
        /*0008*/ 	.word	0x00000018


	//----- nvinfo : EIATTR_FRAME_SIZE
	.align		4
.L_2:
        /*000c*/ 	.byte	0x04, 0x11
        /*000e*/ 	.short	(.L_4 - .L_3)
	.align		4
.L_3:
        /*0010*/ 	.word	index@(_Z15kernel_functionPcS_PPS_i)
        /*0014*/ 	.word	0x00000000


	//----- nvinfo : EIATTR_MIN_STACK_SIZE
	.align		4
.L_4:
        /*0018*/ 	.byte	0x04, 0x12
        /*001a*/ 	.short	(.L_6 - .L_5)
	.align		4
.L_5:
        /*001c*/ 	.word	index@(_Z15kernel_functionPcS_PPS_i)
        /*0020*/ 	.word	0x00000000
.L_6:


//--------------------- .nv.compat                --------------------------
	.section	.nv.compat,"",@"SHT_CUDA_COMPAT_INFO"
	.align	4
        /*0000*/ 	.byte	0x02, 0x09, 0x00, 0x00, 0x02, 0x02, 0x01, 0x00, 0x02, 0x05, 0x05, 0x00, 0x03, 0x07, 0x01, 0x01
        /*0010*/ 	.byte	0x02, 0x03, 0x00, 0x00, 0x02, 0x06, 0x01, 0x00, 0x04, 0x0b, 0x08, 0x00, 0x09, 0x00, 0x00, 0x00
        /*0020*/ 	.byte	0x00, 0x00, 0x00, 0x00


//--------------------- .nv.info._Z15kernel_functionPcS_PPS_i --------------------------
	.section	.nv.info._Z15kernel_functionPcS_PPS_i,"",@"SHT_CUDA_INFO"
	.sectionflags	@""
	.align	4


	//----- nvinfo : EIATTR_CUDA_API_VERSION
	.align		4
        /*0000*/ 	.byte	0x04, 0x37
        /*0002*/ 	.short	(.L_8 - .L_7)
.L_7:
        /*0004*/ 	.word	0x00000082


	//----- nvinfo : EIATTR_KPARAM_INFO
	.align		4
.L_8:
        /*0008*/ 	.byte	0x04, 0x17
        /*000a*/ 	.short	(.L_10 - .L_9)
.L_9:
        /*000c*/ 	.word	0x00000000
        /*0010*/ 	.short	0x0003
        /*0012*/ 	.short	0x0018
        /*0014*/ 	.byte	0x00, 0xf0, 0x11, 0x00


	//----- nvinfo : EIATTR_KPARAM_INFO
	.align		4
.L_10:
        /*0018*/ 	.byte	0x04, 0x17
        /*001a*/ 	.short	(.L_12 - .L_11)
.L_11:
        /*001c*/ 	.word	0x00000000
        /*0020*/ 	.short	0x0002
        /*0022*/ 	.short	0x0010
        /*0024*/ 	.byte	0x00, 0xf5, 0x21, 0x00


	//----- nvinfo : EIATTR_KPARAM_INFO
	.align		4
.L_12:
        /*0028*/ 	.byte	0x04, 0x17
        /*002a*/ 	.short	(.L_14 - .L_13)
.L_13:
        /*002c*/ 	.word	0x00000000
        /*0030*/ 	.short	0x0001
        /*0032*/ 	.short	0x0008
        /*0034*/ 	.byte	0x00, 0xf5, 0x21, 0x00


	//----- nvinfo : EIATTR_KPARAM_INFO
	.align		4
.L_14:
        /*0038*/ 	.byte	0x04, 0x17
        /*003a*/ 	.short	(.L_16 - .L_15)
.L_15:
        /*003c*/ 	.word	0x00000000
        /*0040*/ 	.short	0x0000
        /*0042*/ 	.short	0x0000
        /*0044*/ 	.byte	0x00, 0xf5, 0x21, 0x00


	//----- nvinfo : EIATTR_SPARSE_MMA_MASK
	.align		4
.L_16:
        /*0048*/ 	.byte	0x03, 0x50
        /*004a*/ 	.short	0x0000


	//----- nvinfo : EIATTR_MAXREG_COUNT
	.align		4
        /*004c*/ 	.byte	0x03, 0x1b
        /*004e*/ 	.short	0x00ff


	//----- nvinfo : EIATTR_NUM_BARRIERS
	.align		4
        /*0050*/ 	.byte	0x02, 0x4c
        /*0052*/ 	.byte	0x01
	.zero		1


	//----- nvinfo : EIATTR_MERCURY_ISA_VERSION
	.align		4
        /*0054*/ 	.byte	0x03, 0x5f
        /*0056*/ 	.short	0x0101


	//----- nvinfo : EIATTR_VRC_CTA_INIT_COUNT
	.align		4
        /*0058*/ 	.byte	0x02, 0x4a
	.zero		1
	.zero		1


	//----- nvinfo : EIATTR_EXIT_INSTR_OFFSETS
	.align		4
        /*005c*/ 	.byte	0x04, 0x1c
        /*005e*/ 	.short	(.L_18 - .L_17)


	//   ....[0]....
.L_17:
        /*0060*/ 	.word	0x00000fc0


	//----- nvinfo : EIATTR_CRS_STACK_SIZE
	.align		4
.L_18:
        /*0064*/ 	.byte	0x04, 0x1e
        /*0066*/ 	.short	(.L_20 - .L_19)
.L_19:
        /*0068*/ 	.word	0x00000000


	//----- nvinfo : EIATTR_CBANK_PARAM_SIZE
	.align		4
.L_20:
        /*006c*/ 	.byte	0x03, 0x19
        /*006e*/ 	.short	0x001c


	//----- nvinfo : EIATTR_PARAM_CBANK
	.align		4
        /*0070*/ 	.byte	0x04, 0x0a
        /*0072*/ 	.short	(.L_22 - .L_21)
	.align		4
.L_21:
        /*0074*/ 	.word	index@(.nv.constant0._Z15kernel_functionPcS_PPS_i)
        /*0078*/ 	.short	0x0380
        /*007a*/ 	.short	0x001c


	//----- nvinfo : EIATTR_SW_WAR
	.align		4
.L_22:
        /*007c*/ 	.byte	0x04, 0x36
        /*007e*/ 	.short	(.L_24 - .L_23)
.L_23:
        /*0080*/ 	.word	0x00000008
.L_24:


//--------------------- .nv.callgraph             --------------------------
	.section	.nv.callgraph,"",@"SHT_CUDA_CALLGRAPH"
	.align	4
	.sectionentsize	8
	.align		4
        /*0000*/ 	.word	0x00000000
	.align		4
        /*0004*/ 	.word	0xffffffff
	.align		4
        /*0008*/ 	.word	0x00000000
	.align		4
        /*000c*/ 	.word	0xfffffffe
	.align		4
        /*0010*/ 	.word	0x00000000
	.align		4
        /*0014*/ 	.word	0xfffffffd
	.align		4
        /*0018*/ 	.word	0x00000000
	.align		4
        /*001c*/ 	.word	0xfffffffc


//--------------------- .nv.constant4             --------------------------
	.section	.nv.constant4,"a",@progbits
	.align	8
	.align		8
.nv.constant4:
        /*0000*/ 	.dword	prefix_offset


//--------------------- .text._Z15kernel_functionPcS_PPS_i --------------------------
	.section	.text._Z15kernel_functionPcS_PPS_i,"ax",@progbits
	.align	128
        .global         _Z15kernel_functionPcS_PPS_i
        .type           _Z15kernel_functionPcS_PPS_i,@function
        .size           _Z15kernel_functionPcS_PPS_i,(.L_x_10 - _Z15kernel_functionPcS_PPS_i)
        .other          _Z15kernel_functionPcS_PPS_i,@"STO_CUDA_ENTRY STV_DEFAULT"
_Z15kernel_functionPcS_PPS_i:
.text._Z15kernel_functionPcS_PPS_i:
[----:B------:R-:W-:Y:S08]  /*0000*/  LDC R1, c[0x0][0x37c] ;  /* 0x0000df00ff017b82 */ /* 0x000ff00000000800 */
[----:B------:R-:W0:Y:S01]  /*0010*/  LDC R13, c[0x0][0x398] ;  /* 0x0000e600ff0d7b82 */ /* 0x000e220000000800 */
[----:B------:R-:W1:Y:S01]  /*0020*/  S2R R2, SR_CTAID.X ;  /* 0x0000000000027919 */ /* 0x000e620000002500 */
[----:B------:R-:W2:Y:S01]  /*0030*/  LDCU.64 UR4, c[0x0][0x380] ;  /* 0x00007000ff0477ac */ /* 0x000ea20008000a00 */
[----:B------:R-:W-:Y:S01]  /*0040*/  BSSY.RECONVERGENT B0, `(.L_x_0) ;  /* 0x00000f6000007945 */ /* 0x000fe20003800200 */
[----:B------:R-:W1:Y:S01]  /*0050*/  S2R R5, SR_TID.X ;  /* 0x0000000000057919 */ /* 0x000e620000002100 */
[----:B------:R-:W3:Y:S01]  /*0060*/  LDCU.64 UR6, c[0x0][0x380] ;  /* 0x00007000ff0677ac */ /* 0x000ee20008000a00 */
[----:B------:R-:W4:Y:S01]  /*0070*/  LDCU.64 UR8, c[0x0][0x388] ;  /* 0x00007100ff0877ac */ /* 0x000f220008000a00 */
[----:B0-----:R-:W-:-:S04]  /*0080*/  IADD3 R0, PT, PT, R13, 0x7f, RZ ;  /* 0x0000007f0d007810 */ /* 0x001fc80007ffe0ff */
[----:B------:R-:W-:-:S04]  /*0090*/  SHF.R.S32.HI R3, RZ, 0x1f, R0 ;  /* 0x0000001fff037819 */ /* 0x000fc80000011400 */
[----:B------:R-:W-:-:S04]  /*00a0*/  LEA.HI R3, R3, R0, RZ, 0x7 ;  /* 0x0000000003037211 */ /* 0x000fc800078f38ff */
[----:B------:R-:W-:Y:S02]  /*00b0*/  SHF.R.S32.HI R3, RZ, 0x7, R3 ;  /* 0x00000007ff037819 */ /* 0x000fe40000011403 */
[----:B-1----:R-:W-:-:S05]  /*00c0*/  LEA R0, R2, R5, 0x6 ;  /* 0x0000000502007211 */ /* 0x002fca00078e30ff */
[----:B------:R-:W-:-:S05]  /*00d0*/  IMAD R0, R3, R0, RZ ;  /* 0x0000000003007224 */ /* 0x000fca00078e02ff */
[----:B------:R-:W-:-:S04]  /*00e0*/  VIADDMNMX R13, R0, R3, R13, PT ;  /* 0x00000003000d7246 */ /* 0x000fc8000380010d */
[----:B------:R-:W-:-:S13]  /*00f0*/  ISETP.GE.AND P0, PT, R0, R13, PT ;  /* 0x0000000d0000720c */ /* 0x000fda0003f06270 */
[----:B--234-:R-:W-:Y:S05]  /*0100*/  @P0 BRA `(.L_x_1) ;  /* 0x0000000c00a40947 */ /* 0x01cfea0003800000 */
[C---:B------:R-:W-:Y:S01]  /*0110*/  IMAD.IADD R3, R13.reuse, 0x1, -R0 ;  /* 0x000000010d037824 */ /* 0x040fe200078e0a00 */
[----:B------:R-:W0:Y:S01]  /*0120*/  LDC.64 R10, c[0x0][0x358] ;  /* 0x0000d600ff0a7b82 */ /* 0x000e220000000a00 */
[-C--:B------:R-:W-:Y:S01]  /*0130*/  IADD3 R2, PT, PT, -R13, R0.reuse, RZ ;  /* 0x000000000d027210 */ /* 0x080fe20007ffe1ff */
[----:B------:R-:W-:Y:S02]  /*0140*/  BSSY.RECONVERGENT B1, `(.L_x_2) ;  /* 0x0000015000017945 */ /* 0x000fe40003800200 */
[----:B------:R-:W-:Y:S02]  /*0150*/  LOP3.LUT P1, R14, R3, 0x3, RZ, 0xc0, !PT ;  /* 0x00000003030e7812 */ /* 0x000fe4000782c0ff */
[----:B------:R-:W-:Y:S02]  /*0160*/  ISETP.GT.U32.AND P0, PT, R2, -0x4, PT ;  /* 0xfffffffc0200780c */ /* 0x000fe40003f04070 */
[----:B------:R-:W-:-:S09]  /*0170*/  MOV R3, R0 ;  /* 0x0000000000037202 */ /* 0x000fd20000000f00 */
[----:B------:R-:W-:Y:S05]  /*0180*/  @!P1 BRA `(.L_x_3) ;  /* 0x0000000000409947 */ /* 0x000fea0003800000 */
[----:B------:R-:W1:Y:S01]  /*0190*/  LDC.64 R4, c[0x0][0x390] ;  /* 0x0000e400ff047b82 */ /* 0x000e620000000a00 */
[----:B------:R-:W-:Y:S01]  /*01a0*/  IMAD.MOV R14, RZ, RZ, -R14 ;  /* 0x000000ffff0e7224 */ /* 0x000fe200078e0a0e */
[----:B------:R-:W-:Y:S02]  /*01b0*/  SHF.L.U32 R12, R0, 0x5, RZ ;  /* 0x00000005000c7819 */ /* 0x000fe400000006ff */
[----:B------:R-:W-:-:S07]  /*01c0*/  MOV R3, R0 ;  /* 0x0000000000037202 */ /* 0x000fce0000000f00 */
.L_x_4:
[----:B0-----:R-:W-:Y:S02]  /*01d0*/  R2UR UR10, R10 ;  /* 0x000000000a0a72ca */ /* 0x001fe400000e0000 */
[----:B------:R-:W-:-:S13]  /*01e0*/  R2UR UR11, R11 ;  /* 0x000000000b0b72ca */ /* 0x000fda00000e0000 */
[----:B-12---:R-:W2:Y:S01]  /*01f0*/  LDG.E.64 R6, desc[UR10][R4.64] ;  /* 0x0000000a04067981 */ /* 0x006ea2000c1e1b00 */
[----:B------:R-:W-:Y:S01]  /*0200*/  IADD3 R8, P1, PT, R12, UR4, RZ ;  /* 0x000000040c087c10 */ /* 0x000fe2000ff3e0ff */
[----:B------:R-:W-:-:S03]  /*0210*/  VIADD R14, R14, 0x1 ;  /* 0x000000010e0e7836 */ /* 0x000fc60000000000 */
[----:B------:R-:W-:Y:S02]  /*0220*/  LEA.HI.X.SX32 R9, R12, UR5, 0x1, P1 ;  /* 0x000000050c097c11 */ /* 0x000fe400088f0eff */
[----:B------:R-:W-:Y:S02]  /*0230*/  ISETP.NE.AND P1, PT, R14, RZ, PT ;  /* 0x000000ff0e00720c */ /* 0x000fe40003f25270 */
[----:B------:R-:W-:Y:S01]  /*0240*/  IADD3 R12, PT, PT, R12, 0x20, RZ ;  /* 0x000000200c0c7810 */ /* 0x000fe20007ffe0ff */
[C---:B--2---:R-:W-:Y:S01]  /*0250*/  IMAD.WIDE R6, R3.reuse, 0x8, R6 ;  /* 0x0000000803067825 */ /* 0x044fe200078e0206 */
[----:B------:R-:W-:-:S04]  /*0260*/  IADD3 R3, PT, PT, R3, 0x1, RZ ;  /* 0x0000000103037810 */ /* 0x000fc80007ffe0ff */
[----:B------:R2:W-:Y:S05]  /*0270*/  ST.E.64 desc[UR10][R6.64], R8 ;  /* 0x0000000806007985 */ /* 0x0005ea000c101b0a */
[----:B------:R-:W-:Y:S05]  /*0280*/  @P1 BRA `(.L_x_4) ;  /* 0xfffffffc00d01947 */ /* 0x000fea000383ffff */
.L_x_3:
[----:B------:R-:W-:Y:S05]  /*0290*/  BSYNC.RECONVERGENT B1 ;  /* 0x0000000000017941 */ /* 0x000fea0003800200 */
.L_x_2:
[----:B------:R-:W-:Y:S04]  /*02a0*/  BSSY.RECONVERGENT B1, `(.L_x_5) ;  /* 0x0000022000017945 */ /* 0x000fe80003800200 */
[----:B------:R-:W-:Y:S05]  /*02b0*/  @P0 BRA `(.L_x_6) ;  /* 0x0000000000800947 */ /* 0x000fea0003800000 */
[----:B------:R-:W1:Y:S01]  /*02c0*/  LDC.64 R4, c[0x0][0x390] ;  /* 0x0000e400ff047b82 */ /* 0x000e620000000a00 */
[C---:B--2---:R-:W-:Y:S01]  /*02d0*/  IMAD.IADD R9, R3.reuse, 0x1, -R13 ;  /* 0x0000000103097824 */ /* 0x044fe200078e0a0d */
[----:B------:R-:W-:-:S07]  /*02e0*/  SHF.L.U32 R8, R3, 0x5, RZ ;  /* 0x0000000503087819 */ /* 0x000fce00000006ff */
.L_x_7:
[----:B0-----:R-:W-:Y:S02]  /*02f0*/  R2UR UR10, R10 ;  /* 0x000000000a0a72ca */ /* 0x001fe400000e0000 */
[----:B------:R-:W-:-:S13]  /*0300*/  R2UR UR11, R11 ;  /* 0x000000000b0b72ca */ /* 0x000fda00000e0000 */
[----:B-1-3--:R-:W2:Y:S01]  /*0310*/  LDG.E.64 R12, desc[UR10][R4.64] ;  /* 0x0000000a040c7981 */ /* 0x00aea2000c1e1b00 */
[----:B------:R-:W-:Y:S02]  /*0320*/  R2UR UR12, R10 ;  /* 0x000000000a0c72ca */ /* 0x000fe400000e0000 */
[----:B------:R-:W-:Y:S02]  /*0330*/  R2UR UR13, R11 ;  /* 0x000000000b0d72ca */ /* 0x000fe400000e0000 */
[----:B------:R-:W-:-:S04]  /*0340*/  IADD3 R6, P0, PT, R8, UR6, RZ ;  /* 0x0000000608067c10 */ /* 0x000fc8000ff1e0ff */
[----:B------:R-:W-:Y:S01]  /*0350*/  LEA.HI.X.SX32 R7, R8, UR7, 0x1, P0 ;  /* 0x0000000708077c11 */ /* 0x000fe200080f0eff */
[----:B--2---:R-:W-:-:S05]  /*0360*/  IMAD.WIDE R12, R3, 0x8, R12 ;  /* 0x00000008030c7825 */ /* 0x004fca00078e020c */
[----:B------:R0:W-:Y:S04]  /*0370*/  ST.E.64 desc[UR10][R12.64], R6 ;  /* 0x000000060c007985 */ /* 0x0001e8000c101b0a */
[----:B------:R-:W2:Y:S01]  /*0380*/  LDG.E.64 R14, desc[UR12][R4.64] ;  /* 0x0000000c040e7981 */ /* 0x000ea2000c1e1b00 */
[----:B------:R-:W-:-:S04]  /*0390*/  IADD3 R18, P0, PT, R6, 0x20, RZ ;  /* 0x0000002006127810 */ /* 0x000fc80007f1e0ff */
[----:B------:R-:W-:Y:S01]  /*03a0*/  IADD3.X R19, PT, PT, RZ, R7, RZ, P0, !PT ;  /* 0x00000007ff137210 */ /* 0x000fe200007fe4ff */
[----:B--2---:R-:W-:-:S05]  /*03b0*/  IMAD.WIDE R14, R3, 0x8, R14 ;  /* 0x00000008030e7825 */ /* 0x004fca00078e020e */
[----:B------:R3:W-:Y:S04]  /*03c0*/  ST.E.64 desc[UR10][R14.64+0x8], R18 ;  /* 0x000008120e007985 */ /* 0x0007e8000c101b0a */
[----:B------:R-:W2:Y:S01]  /*03d0*/  LDG.E.64 R16, desc[UR12][R4.64] ;  /* 0x0000000c04107981 */ /* 0x000ea2000c1e1b00 */
[----:B------:R-:W-:-:S05]  /*03e0*/  IADD3 R20, P0, PT, R6, 0x40, RZ ;  /* 0x0000004006147810 */ /* 0x000fca0007f1e0ff */
[----:B------:R-:W-:Y:S02]  /*03f0*/  IMAD.X R21, RZ, RZ, R7, P0 ;  /* 0x000000ffff157224 */ /* 0x000fe400000e0607 */
[----:B--2---:R-:W-:-:S05]  /*0400*/  IMAD.WIDE R16, R3, 0x8, R16 ;  /* 0x0000000803107825 */ /* 0x004fca00078e0210 */
[----:B------:R3:W-:Y:S04]  /*0410*/  ST.E.64 desc[UR10][R16.64+0x10], R20 ;  /* 0x0000101410007985 */ /* 0x0007e8000c101b0a */
[----:B0-----:R-:W2:Y:S01]  /*0420*/  LDG.E.64 R12, desc[UR12][R4.64] ;  /* 0x0000000c040c7981 */ /* 0x001ea2000c1e1b00 */
[----:B------:R-:W-:Y:S01]  /*0430*/  IADD3 R6, P0, PT, R6, 0x60, RZ ;  /* 0x0000006006067810 */ /* 0x000fe20007f1e0ff */
[----:B------:R-:W-:Y:S01]  /*0440*/  VIADD R8, R8, 0x80 ;  /* 0x0000008008087836 */ /* 0x000fe20000000000 */
[----:B------:R-:W-:Y:S02]  /*0450*/  IADD3 R9, PT, PT, R9, 0x4, RZ ;  /* 0x0000000409097810 */ /* 0x000fe40007ffe0ff */
[----:B------:R-:W-:Y:S02]  /*0460*/  IADD3.X R7, PT, PT, RZ, R7, RZ, P0, !PT ;  /* 0x00000007ff077210 */ /* 0x000fe400007fe4ff */
[----:B------:R-:W-:Y:S01]  /*0470*/  ISETP.NE.AND P0, PT, R9, RZ, PT ;  /* 0x000000ff0900720c */ /* 0x000fe20003f05270 */
[C---:B--2---:R-:W-:Y:S01]  /*0480*/  IMAD.WIDE R12, R3.reuse, 0x8, R12 ;  /* 0x00000008030c7825 */ /* 0x044fe200078e020c */
[----:B------:R-:W-:-:S04]  /*0490*/  IADD3 R3, PT, PT, R3, 0x4, RZ ;  /* 0x0000000403037810 */ /* 0x000fc80007ffe0ff */
[----:B------:R3:W-:Y:S07]  /*04a0*/  ST.E.64 desc[UR10][R12.64+0x18], R6 ;  /* 0x000018060c007985 */ /* 0x0007ee000c101b0a */
[----:B------:R-:W-:Y:S05]  /*04b0*/  @P0 BRA `(.L_x_7) ;  /* 0xfffffffc008c0947 */ /* 0x000fea000383ffff */
.L_x_6:
[----:B------:R-:W-:Y:S05]  /*04c0*/  BSYNC.RECONVERGENT B1 ;  /* 0x0000000000017941 */ /* 0x000fea0003800200 */
.L_x_5:
[----:B------:R-:W-:-:S07]  /*04d0*/  SHF.L.U32 R3, R0, 0x5, RZ ;  /* 0x0000000500037819 */ /* 0x000fce00000006ff */
.L_x_8:
[----:B------:R-:W2:Y:S01]  /*04e0*/  LDC.64 R4, c[0x0][0x390] ;  /* 0x0000e400ff047b82 */ /* 0x000ea20000000a00 */
[----:B0-----:R-:W-:Y:S02]  /*04f0*/  R2UR UR10, R10 ;  /* 0x000000000a0a72ca */ /* 0x001fe400000e0000 */
[----:B------:R-:W-:-:S13]  /*0500*/  R2UR UR11, R11 ;  /* 0x000000000b0b72ca */ /* 0x000fda00000e0000 */
[----:B--234-:R-:W2:Y:S02]  /*0510*/  LDG.E.64 R6, desc[UR10][R4.64] ;  /* 0x0000000a04067981 */ /* 0x01cea4000c1e1b00 */
[----:B--2---:R-:W-:-:S06]  /*0520*/  IMAD.WIDE R8, R0, 0x8, R6 ;  /* 0x0000000800087825 */ /* 0x004fcc00078e0206 */
[----:B------:R-:W2:Y:S01]  /*0530*/  LD.E.64 R8, desc[UR10][R8.64] ;  /* 0x0000000a08087980 */ /* 0x000ea2000c101b00 */
[----:B------:R-:W-:Y:S02]  /*0540*/  R2UR UR12, R10 ;  /* 0x000000000a0c72ca */ /* 0x000fe400000e0000 */
[----:B------:R-:W-:Y:S02]  /*0550*/  R2UR UR13, R11 ;  /* 0x000000000b0d72ca */ /* 0x000fe400000e0000 */
[C---:B------:R-:W-:Y:S01]  /*0560*/  IADD3 R6, P0, PT, R3.reuse, UR8, RZ ;  /* 0x0000000803067c10 */ /* 0x040fe2000ff1e0ff */
[----:B--2---:R-:W2:Y:S03]  /*0570*/  LD.E.U8 R15, desc[UR10][R8.64] ;  /* 0x0000000a080f7980 */ /* 0x004ea6000c101100 */
[----:B------:R-:W-:-:S05]  /*0580*/  LEA.HI.X.SX32 R7, R3, UR9, 0x1, P0 ;  /* 0x0000000903077c11 */ /* 0x000fca00080f0eff */
[----:B--2---:R0:W-:Y:S04]  /*0590*/  STG.E.U8 desc[UR10][R6.64], R15 ;  /* 0x0000000f06007986 */ /* 0x0041e8000c10110a */
[----:B------:R-:W2:Y:S02]  /*05a0*/  LDG.E.64 R12, desc[UR12][R4.64] ;  /* 0x0000000c040c7981 */ /* 0x000ea4000c1e1b00 */
[----:B--2---:R-:W-:-:S06]  /*05b0*/  IMAD.WIDE R12, R0, 0x8, R12 ;  /* 0x00000008000c7825 */ /* 0x004fcc00078e020c */
[----:B------:R-:W2:Y:S04]  /*05c0*/  LD.E.64 R12, desc[UR10][R12.64] ;  /* 0x0000000a0c0c7980 */ /* 0x000ea8000c101b00 */
[----:B--2---:R-:W2:Y:S04]  /*05d0*/  LD.E.U8 R17, desc[UR10][R12.64+0x1] ;  /* 0x0000010a0c117980 */ /* 0x004ea8000c101100 */
[----:B--2---:R1:W-:Y:S04]  /*05e0*/  STG.E.U8 desc[UR10][R6.64+0x1], R17 ;  /* 0x0000011106007986 */ /* 0x0043e8000c10110a */
[----:B------:R-:W2:Y:S02]  /*05f0*/  LDG.E.64 R8, desc[UR12][R4.64] ;  /* 0x0000000c04087981 */ /* 0x000ea4000c1e1b00 */
[----:B--2---:R-:W-:-:S06]  /*0600*/  IMAD.WIDE R8, R0, 0x8, R8 ;  /* 0x0000000800087825 */ /* 0x004fcc00078e0208 */
[----:B------:R-:W0:Y:S04]  /*0610*/  LD.E.64 R8, desc[UR10][R8.64] ;  /* 0x0000000a08087980 */ /* 0x000e28000c101b00 */
[----:B0-----:R-:W2:Y:S04]  /*0620*/  LD.E.U8 R15, desc[UR10][R8.64+0x2] ;  /* 0x0000020a080f7980 */ /* 0x001ea8000c101100 */
[----:B--2---:R0:W-:Y:S04]  /*0630*/  STG.E.U8 desc[UR10][R6.64+0x2], R15 ;  /* 0x0000020f06007986 */ /* 0x0041e8000c10110a */
[----:B------:R-:W2:Y:S02]  /*0640*/  LDG.E.64 R12, desc[UR12][R4.64] ;  /* 0x0000000c040c7981 */ /* 0x000ea4000c1e1b00 */
[----:B--2---:R-:W-:-:S06]  /*0650*/  IMAD.WIDE R12, R0, 0x8, R12 ;  /* 0x00000008000c7825 */ /* 0x004fcc00078e020c */
[----:B------:R-:W1:Y:S04]  /*0660*/  LD.E.64 R12, desc[UR10][R12.64] ;  /* 0x0000000a0c0c7980 */ /* 0x000e68000c101b00 */
[----:B-1----:R-:W2:Y:S04]  /*0670*/  LD.E.U8 R17, desc[UR10][R12.64+0x3] ;  /* 0x0000030a0c117980 */ /* 0x002ea8000c101100 */
        /* <DEDUP_REMOVED lines=138> */
[----:B------:R-:W1:Y:S01]  /*0f20*/  LD.E.64 R12, desc[UR10][R12.64] ;  /* 0x0000000a0c0c7980 */ /* 0x000e62000c101b00 */
[----:B------:R-:W-:-:S05]  /*0f30*/  VIADD R2, R2, 0x1 ;  /* 0x0000000102027836 */ /* 0x000fca0000000000 */
[----:B------:R-:W-:Y:S01]  /*0f40*/  ISETP.NE.AND P0, PT, R2, RZ, PT ;  /* 0x000000ff0200720c */ /* 0x000fe20003f05270 */
[----:B-1----:R-:W2:Y:S01]  /*0f50*/  LD.E.U8 R17, desc[UR10][R12.64+0x1f] ;  /* 0x00001f0a0c117980 */ /* 0x002ea2000c101100 */
[----:B------:R-:W-:Y:S02]  /*0f60*/  IADD3 R3, PT, PT, R3, 0x20, RZ ;  /* 0x0000002003037810 */ /* 0x000fe40007ffe0ff */
[----:B------:R-:W-:Y:S01]  /*0f70*/  IADD3 R0, PT, PT, R0, 0x1, RZ ;  /* 0x0000000100007810 */ /* 0x000fe20007ffe0ff */
[----:B--2---:R4:W-:Y:S08]  /*0f80*/  STG.E.U8 desc[UR10][R6.64+0x1f], R17 ;  /* 0x00001f1106007986 */ /* 0x0049f0000c10110a */
[----:B------:R-:W-:Y:S05]  /*0f90*/  @P0 BRA `(.L_x_8) ;  /* 0xfffffff400500947 */ /* 0x000fea000383ffff */
.L_x_1:
[----:B------:R-:W-:Y:S05]  /*0fa0*/  BSYNC.RECONVERGENT B0 ;  /* 0x0000000000007941 */ /* 0x000fea0003800200 */
.L_x_0:
[----:B------:R-:W-:Y:S06]  /*0fb0*/  BAR.SYNC.DEFER_BLOCKING 0x0 ;  /* 0x0000000000007b1d */ /* 0x000fec0000010000 */
[----:B------:R-:W-:Y:S05]  /*0fc0*/  EXIT ;  /* 0x000000000000794d */ /* 0x000fea0003800000 */
.L_x_9:
[----:B------:R-:W-:-:S00]  /*0fd0*/  BRA `(.L_x_9) ;  /* 0xfffffffc00fc7947 */ /* 0x000fc0000383ffff */
[----:B------:R-:W-:-:S00]  /*0fe0*/  NOP ;  /* 0x0000000000007918 */ /* 0x000fc00000000000 */
        /* <DEDUP_REMOVED lines=9> */
.L_x_10:


//--------------------- .nv.shared.reserved.0     --------------------------
	.section	.nv.shared.reserved.0,"aw",@nobits
	.weak		__nv_reservedSMEM_offset_0_alias
	.size		__nv_reservedSMEM_offset_0_alias, 0, 64
	.other		__nv_reservedSMEM_offset_0_alias,@"STO_CUDA_RESERVED_SHARED STV_DEFAULT"
__nv_reservedSMEM_offset_0_alias:
	.zero		0
	.zero		64


//--------------------- .nv.global                --------------------------
	.section	.nv.global,"aw",@nobits
	.align	4
.nv.global:
	.type		prefix_offset,@object
	.size		prefix_offset,(.L_0 - prefix_offset)
prefix_offset:
	.zero		30208
.L_0:


//--------------------- .nv.constant0._Z15kernel_functionPcS_PPS_i --------------------------
	.section	.nv.constant0._Z15kernel_functionPcS_PPS_i,"a",@progbits
	.sectionflags	@""
	.align	4
.nv.constant0._Z15kernel_functionPcS_PPS_i:
	.zero		924


//--------------------- SYMBOLS --------------------------

	.type		.nv.reservedSmem.offset0,@object
	.size		.nv.reservedSmem.offset0,0x4
